//
// Generated by NVIDIA NVVM Compiler
//
// Compiler Build ID: CL-36424714
// Cuda compilation tools, release 13.0, V13.0.88
// Based on NVVM 20.0.0
//

.version 9.0
.target sm_100
.address_size 64

	// .globl	MissMain

.visible .entry MissMain()
{


	ret;

}


// ===== COMPILED SASS (sm_100) =====

	.target	sm_100

	.elftype	@"ET_EXEC"


//--------------------- .note.nv.tkinfo           --------------------------
	.section	.note.nv.tkinfo,"",@"SHT_NOTE"
	.sectionflags	@"SHF_NOTE_NV_TKINFO"
	.tkinfo
        /*0018*/ 	.word	0x00000002
        /*0030*/ 	.string	""
        /*0030*/ 	.string	"ptxas"
        /*0030*/ 	.string	"Cuda compilation tools, release 13.0, V13.0.88"
        /*0030*/ 	.string	"Build cuda_13.0.r13.0/compiler.36424714_0"
        /*0030*/ 	.string	"-arch sm_100 -m 64 "



//--------------------- .note.nv.cuinfo           --------------------------
	.section	.note.nv.cuinfo,"",@"SHT_NOTE"
	.sectionflags	@"SHF_NOTE_NV_CUINFO"
        /*0018*/ 	.short	0x0002
        /*001a*/ 	.short	0x0064
        /*001c*/ 	.short	0x0082
	.zero		2


//--------------------- .nv.info                  --------------------------
	.section	.nv.info,"",@"SHT_CUDA_INFO"
	.align	4


	//----- nvinfo : EIATTR_REGCOUNT
	.align		4
        /*0000*/ 	.byte	0x04, 0x2f
        /*0002*/ 	.short	(.L_1 - .L_0)
	.align		4
.L_0:
        /*0004*/ 	.word	index@(MissMain)
        /*0008*/ 	.word	0x00000004


	//----- nvinfo : EIATTR_FRAME_SIZE
	.align		4
.L_1:
        /*000c*/ 	.byte	0x04, 0x11
        /*000e*/ 	.short	(.L_3 - .L_2)
	.align		4
.L_2:
        /*0010*/ 	.word	index@(MissMain)
        /*0014*/ 	.word	0x00000000


	//----- nvinfo : EIATTR_MIN_STACK_SIZE
	.align		4
.L_3:
        /*0018*/ 	.byte	0x04, 0x12
        /*001a*/ 	.short	(.L_5 - .L_4)
	.align		4
.L_4:
        /*001c*/ 	.word	index@(MissMain)
        /*0020*/ 	.word	0x00000000
.L_5:


//--------------------- .nv.compat                --------------------------
	.section	.nv.compat,"",@"SHT_CUDA_COMPAT_INFO"
	.align	4
        /*0000*/ 	.byte	0x02, 0x09, 0x00, 0x00, 0x02, 0x02, 0x01, 0x00, 0x02, 0x05, 0x05, 0x00, 0x03, 0x07, 0x01, 0x01
        /*0010*/ 	.byte	0x02, 0x03, 0x00, 0x00, 0x02, 0x06, 0x01, 0x00, 0x04, 0x0b, 0x08, 0x00, 0x09, 0x00, 0x00, 0x00
        /*0020*/ 	.byte	0x00, 0x00, 0x00, 0x00


//--------------------- .nv.info.MissMain         --------------------------
	.section	.nv.info.MissMain,"",@"SHT_CUDA_INFO"
	.sectionflags	@""
	.align	4


	//----- nvinfo : EIATTR_CUDA_API_VERSION
	.align		4
        /*0000*/ 	.byte	0x04, 0x37
        /*0002*/ 	.short	(.L_7 - .L_6)
.L_6:
        /*0004*/ 	.word	0x00000082


	//----- nvinfo : EIATTR_SPARSE_MMA_MASK
	.align		4
.L_7:
        /*0008*/ 	.byte	0x03, 0x50
        /*000a*/ 	.short	0x0000


	//----- nvinfo : EIATTR_MAXREG_COUNT
	.align		4
        /*000c*/ 	.byte	0x03, 0x1b
        /*000e*/ 	.short	0x00ff


	//----- nvinfo : EIATTR_MERCURY_ISA_VERSION
	.align		4
        /*0010*/ 	.byte	0x03, 0x5f
        /*0012*/ 	.short	0x0101


	//----- nvinfo : EIATTR_VRC_CTA_INIT_COUNT
	.align		4
        /*0014*/ 	.byte	0x02, 0x4a
	.zero		1
	.zero		1


	//----- nvinfo : EIATTR_EXIT_INSTR_OFFSETS
	.align		4
        /*0018*/ 	.byte	0x04, 0x1c
        /*001a*/ 	.short	(.L_9 - .L_8)


	//   ....[0]....
.L_8:
        /*001c*/ 	.word	0x00000010


	//----- nvinfo : EIATTR_SW_WAR
	.align		4
.L_9:
        /*0020*/ 	.byte	0x04, 0x36
        /*0022*/ 	.short	(.L_11 - .L_10)
.L_10:
        /*0024*/ 	.word	0x00000008
.L_11:


//--------------------- .nv.callgraph             --------------------------
	.section	.nv.callgraph,"",@"SHT_CUDA_CALLGRAPH"
	.align	4
	.sectionentsize	8
	.align		4
        /*0000*/ 	.word	0x00000000
	.align		4
        /*0004*/ 	.word	0xffffffff
	.align		4
        /*0008*/ 	.word	0x00000000
	.align		4
        /*000c*/ 	.word	0xfffffffe
	.align		4
        /*0010*/ 	.word	0x00000000
	.align		4
        /*0014*/ 	.word	0xfffffffd
	.align		4
        /*0018*/ 	.word	0x00000000
	.align		4
        /*001c*/ 	.word	0xfffffffc


//--------------------- .text.MissMain            --------------------------
	.section	.text.MissMain,"ax",@progbits
	.align	128
        .global         MissMain
        .type           MissMain,@function
        .size           MissMain,(.L_x_1 - MissMain)
        .other          MissMain,@"STO_CUDA_ENTRY STV_DEFAULT"
MissMain:
.text.MissMain:
[----:B------:R-:W-:Y:S01]  /*0000*/  LDC R1, c[0x0][0x37c] ;  /* 0x0000df00ff017b82 */ /* 0x000fe20000000800 */
[----:B------:R-:W-:Y:S05]  /*0010*/  EXIT ;  /* 0x000000000000794d */ /* 0x000fea0003800000 */
.L_x_0:
[----:B------:R-:W-:-:S00]  /*0020*/  BRA `(.L_x_0) ;  /* 0xfffffffc00fc7947 */ /* 0x000fc0000383ffff */
[----:B------:R-:W-:-:S00]  /*0030*/  NOP ;  /* 0x0000000000007918 */ /* 0x000fc00000000000 */
        /* <DEDUP_REMOVED lines=12> */
.L_x_1:


//--------------------- .nv.shared.reserved.0     --------------------------
	.section	.nv.shared.reserved.0,"aw",@nobits
	.weak		__nv_reservedSMEM_offset_0_alias
	.size		__nv_reservedSMEM_offset_0_alias, 0, 64
	.other		__nv_reservedSMEM_offset_0_alias,@"STO_CUDA_RESERVED_SHARED STV_DEFAULT"
__nv_reservedSMEM_offset_0_alias:
	.zero		0
	.zero		64


//--------------------- .nv.constant0.MissMain    --------------------------
	.section	.nv.constant0.MissMain,"a",@progbits
	.sectionflags	@""
	.align	4
.nv.constant0.MissMain:
	.zero		896


//--------------------- SYMBOLS --------------------------

	.type		.nv.reservedSmem.offset0,@object
	.size		.nv.reservedSmem.offset0,0x4
